	.headerflags	@"EF_CUDA_TEXMODE_UNIFIED EF_CUDA_64BIT_ADDRESS EF_CUDA_ACCELERATORS EF_CUDA_SM90 EF_CUDA_VIRTUAL_SM(EF_CUDA_SM90)"
	.elftype	@"ET_EXEC"


//--------------------- .nv.info                  --------------------------
	.section	.nv.info,"",@"SHT_CUDA_INFO"
	.align	4


	//----- nvinfo : EIATTR_REGCOUNT
	.align		4
        /*0000*/ 	.byte	0x04, 0x2f
        /*0002*/ 	.short	(.L_3 - .L_2)
	.align		4
.L_2:
        /*0004*/ 	.word	index@(triton_poi_fused__native_batch_norm_legit_no_training_add_convolution_relu_22)
        /*0008*/ 	.word	0x00000020


	//----- nvinfo : EIATTR_MIN_STACK_SIZE
	.align		4
.L_3:
        /*000c*/ 	.byte	0x04, 0x12
        /*000e*/ 	.short	(.L_5 - .L_4)
	.align		4
.L_4:
        /*0010*/ 	.word	index@(triton_poi_fused__native_batch_norm_legit_no_training_add_convolution_relu_22)
        /*0014*/ 	.word	0x00000000


	//----- nvinfo : EIATTR_FRAME_SIZE
	.align		4
.L_5:
        /*0018*/ 	.byte	0x04, 0x11
        /*001a*/ 	.short	(.L_7 - .L_6)
	.align		4
.L_6:
        /*001c*/ 	.word	index@(triton_poi_fused__native_batch_norm_legit_no_training_add_convolution_relu_22)
        /*0020*/ 	.word	0x00000000


	//----- nvinfo : EIATTR_MIN_STACK_SIZE
	.align		4
.L_7:
        /*0024*/ 	.byte	0x04, 0x12
        /*0026*/ 	.short	(.L_9 - .L_8)
	.align		4
.L_8:
        /*0028*/ 	.word	index@(triton_poi_fused__native_batch_norm_legit_no_training_add_convolution_relu_22)
        /*002c*/ 	.word	0x00000000
.L_9:


//--------------------- .nv.info.triton_poi_fused__native_batch_norm_legit_no_training_add_convolution_relu_22 --------------------------
	.section	.nv.info.triton_poi_fused__native_batch_norm_legit_no_training_add_convolution_relu_22,"",@"SHT_CUDA_INFO"
	.sectionflags	@""
	.align	4


	//----- nvinfo : EIATTR_CUDA_API_VERSION
	.align		4
        /*0000*/ 	.byte	0x04, 0x37
        /*0002*/ 	.short	(.L_11 - .L_10)
.L_10:
        /*0004*/ 	.word	0x0000007c


	//----- nvinfo : EIATTR_KPARAM_INFO
	.align		4
.L_11:
        /*0008*/ 	.byte	0x04, 0x17
        /*000a*/ 	.short	(.L_13 - .L_12)
.L_12:
        /*000c*/ 	.word	0x00000000
        /*0010*/ 	.short	0x000e
        /*0012*/ 	.short	0x0070
        /*0014*/ 	.byte	0x00, 0xf0, 0x11, 0x00


	//----- nvinfo : EIATTR_KPARAM_INFO
	.align		4
.L_13:
        /*0018*/ 	.byte	0x04, 0x17
        /*001a*/ 	.short	(.L_15 - .L_14)
.L_14:
        /*001c*/ 	.word	0x00000000
        /*0020*/ 	.short	0x000d
        /*0022*/ 	.short	0x0068
        /*0024*/ 	.byte	0x00, 0xf4, 0x21, 0x00


	//----- nvinfo : EIATTR_KPARAM_INFO
	.align		4
.L_15:
        /*0028*/ 	.byte	0x04, 0x17
        /*002a*/ 	.short	(.L_17 - .L_16)
.L_16:
        /*002c*/ 	.word	0x00000000
        /*0030*/ 	.short	0x000c
        /*0032*/ 	.short	0x0060
        /*0034*/ 	.byte	0x00, 0xf4, 0x21, 0x00


	//----- nvinfo : EIATTR_KPARAM_INFO
	.align		4
.L_17:
        /*0038*/ 	.byte	0x04, 0x17
        /*003a*/ 	.short	(.L_19 - .L_18)
.L_18:
        /*003c*/ 	.word	0x00000000
        /*0040*/ 	.short	0x000b
        /*0042*/ 	.short	0x0058
        /*0044*/ 	.byte	0x00, 0xf4, 0x21, 0x00


	//----- nvinfo : EIATTR_KPARAM_INFO
	.align		4
.L_19:
        /*0048*/ 	.byte	0x04, 0x17
        /*004a*/ 	.short	(.L_21 - .L_20)
.L_20:
        /*004c*/ 	.word	0x00000000
        /*0050*/ 	.short	0x000a
        /*0052*/ 	.short	0x0050
        /*0054*/ 	.byte	0x00, 0xf4, 0x21, 0x00


	//----- nvinfo : EIATTR_KPARAM_INFO
	.align		4
.L_21:
        /*0058*/ 	.byte	0x04, 0x17
        /*005a*/ 	.short	(.L_23 - .L_22)
.L_22:
        /*005c*/ 	.word	0x00000000
        /*0060*/ 	.short	0x0009
        /*0062*/ 	.short	0x0048
        /*0064*/ 	.byte	0x00, 0xf4, 0x21, 0x00


	//----- nvinfo : EIATTR_KPARAM_INFO
	.align		4
.L_23:
        /*0068*/ 	.byte	0x04, 0x17
        /*006a*/ 	.short	(.L_25 - .L_24)
.L_24:
        /*006c*/ 	.word	0x00000000
        /*0070*/ 	.short	0x0008
        /*0072*/ 	.short	0x0040
        /*0074*/ 	.byte	0x00, 0xf4, 0x21, 0x00


	//----- nvinfo : EIATTR_KPARAM_INFO
	.align		4
.L_25:
        /*0078*/ 	.byte	0x04, 0x17
        /*007a*/ 	.short	(.L_27 - .L_26)
.L_26:
        /*007c*/ 	.word	0x00000000
        /*0080*/ 	.short	0x0007
        /*0082*/ 	.short	0x0038
        /*0084*/ 	.byte	0x00, 0xf4, 0x21, 0x00


	//----- nvinfo : EIATTR_KPARAM_INFO
	.align		4
.L_27:
        /*0088*/ 	.byte	0x04, 0x17
        /*008a*/ 	.short	(.L_29 - .L_28)
.L_28:
        /*008c*/ 	.word	0x00000000
        /*0090*/ 	.short	0x0006
        /*0092*/ 	.short	0x0030
        /*0094*/ 	.byte	0x00, 0xf4, 0x21, 0x00


	//----- nvinfo : EIATTR_KPARAM_INFO
	.align		4
.L_29:
        /*0098*/ 	.byte	0x04, 0x17
        /*009a*/ 	.short	(.L_31 - .L_30)
.L_30:
        /*009c*/ 	.word	0x00000000
        /*00a0*/ 	.short	0x0005
        /*00a2*/ 	.short	0x0028
        /*00a4*/ 	.byte	0x00, 0xf4, 0x21, 0x00


	//----- nvinfo : EIATTR_KPARAM_INFO
	.align		4
.L_31:
        /*00a8*/ 	.byte	0x04, 0x17
        /*00aa*/ 	.short	(.L_33 - .L_32)
.L_32:
        /*00ac*/ 	.word	0x00000000
        /*00b0*/ 	.short	0x0004
        /*00b2*/ 	.short	0x0020
        /*00b4*/ 	.byte	0x00, 0xf4, 0x21, 0x00


	//----- nvinfo : EIATTR_KPARAM_INFO
	.align		4
.L_33:
        /*00b8*/ 	.byte	0x04, 0x17
        /*00ba*/ 	.short	(.L_35 - .L_34)
.L_34:
        /*00bc*/ 	.word	0x00000000
        /*00c0*/ 	.short	0x0003
        /*00c2*/ 	.short	0x0018
        /*00c4*/ 	.byte	0x00, 0xf4, 0x21, 0x00


	//----- nvinfo : EIATTR_KPARAM_INFO
	.align		4
.L_35:
        /*00c8*/ 	.byte	0x04, 0x17
        /*00ca*/ 	.short	(.L_37 - .L_36)
.L_36:
        /*00cc*/ 	.word	0x00000000
        /*00d0*/ 	.short	0x0002
        /*00d2*/ 	.short	0x0010
        /*00d4*/ 	.byte	0x00, 0xf4, 0x21, 0x00


	//----- nvinfo : EIATTR_KPARAM_INFO
	.align		4
.L_37:
        /*00d8*/ 	.byte	0x04, 0x17
        /*00da*/ 	.short	(.L_39 - .L_38)
.L_38:
        /*00dc*/ 	.word	0x00000000
        /*00e0*/ 	.short	0x0001
        /*00e2*/ 	.short	0x0008
        /*00e4*/ 	.byte	0x00, 0xf4, 0x21, 0x00


	//----- nvinfo : EIATTR_KPARAM_INFO
	.align		4
.L_39:
        /*00e8*/ 	.byte	0x04, 0x17
        /*00ea*/ 	.short	(.L_41 - .L_40)
.L_40:
        /*00ec*/ 	.word	0x00000000
        /*00f0*/ 	.short	0x0000
        /*00f2*/ 	.short	0x0000
        /*00f4*/ 	.byte	0x00, 0xf4, 0x21, 0x00


	//----- nvinfo : EIATTR_SPARSE_MMA_MASK
	.align		4
.L_41:
        /*00f8*/ 	.byte	0x03, 0x50
        /*00fa*/ 	.short	0x0000


	//----- nvinfo : EIATTR_MAXREG_COUNT
	.align		4
        /*00fc*/ 	.byte	0x03, 0x1b
        /*00fe*/ 	.short	0x00ff


	//----- nvinfo : EIATTR_EXIT_INSTR_OFFSETS
	.align		4
        /*0100*/ 	.byte	0x04, 0x1c
        /*0102*/ 	.short	(.L_43 - .L_42)


	//   ....[0]....
.L_42:
        /*0104*/ 	.word	0x000007b0


	//----- nvinfo : EIATTR_REQNTID
	.align		4
.L_43:
        /*0108*/ 	.byte	0x04, 0x10
        /*010a*/ 	.short	(.L_45 - .L_44)
.L_44:
        /*010c*/ 	.word	0x00000080
        /*0110*/ 	.word	0x00000001
        /*0114*/ 	.word	0x00000001


	//----- nvinfo : EIATTR_CBANK_PARAM_SIZE
	.align		4
.L_45:
        /*0118*/ 	.byte	0x03, 0x19
        /*011a*/ 	.short	0x0074


	//----- nvinfo : EIATTR_PARAM_CBANK
	.align		4
        /*011c*/ 	.byte	0x04, 0x0a
        /*011e*/ 	.short	(.L_47 - .L_46)
	.align		4
.L_46:
        /*0120*/ 	.word	index@(.nv.constant0.triton_poi_fused__native_batch_norm_legit_no_training_add_convolution_relu_22)
        /*0124*/ 	.short	0x0210
        /*0126*/ 	.short	0x0074


	//----- nvinfo : EIATTR_SW_WAR
	.align		4
.L_47:
        /*0128*/ 	.byte	0x04, 0x36
        /*012a*/ 	.short	(.L_49 - .L_48)
.L_48:
        /*012c*/ 	.word	0x00000008
.L_49:


//--------------------- .nv.callgraph             --------------------------
	.section	.nv.callgraph,"",@"SHT_CUDA_CALLGRAPH"
	.align	4
	.sectionentsize	8
	.align		4
        /*0000*/ 	.word	0x00000000
	.align		4
        /*0004*/ 	.word	0xffffffff
	.align		4
        /*0008*/ 	.word	0x00000000
	.align		4
        /*000c*/ 	.word	0xfffffffe
	.align		4
        /*0010*/ 	.word	0x00000000
	.align		4
        /*0014*/ 	.word	0xfffffffd
	.align		4
        /*0018*/ 	.word	0x00000000
	.align		4
        /*001c*/ 	.word	0xfffffffc


//--------------------- .nv.constant4             --------------------------
	.section	.nv.constant4,"a",@progbits
	.align	8
	.align		8
.nv.constant4:
        /*0000*/ 	.dword	_$_str
	.align		8
        /*0008*/ 	.dword	_$_str_$_2


//--------------------- .text.triton_poi_fused__native_batch_norm_legit_no_training_add_convolution_relu_22 --------------------------
	.section	.text.triton_poi_fused__native_batch_norm_legit_no_training_add_convolution_relu_22,"ax",@progbits
	.align	128
        .global         triton_poi_fused__native_batch_norm_legit_no_training_add_convolution_relu_22
        .type           triton_poi_fused__native_batch_norm_legit_no_training_add_convolution_relu_22,@function
        .size           triton_poi_fused__native_batch_norm_legit_no_training_add_convolution_relu_22,(.L_x_1 - triton_poi_fused__native_batch_norm_legit_no_training_add_convolution_relu_22)
        .other          triton_poi_fused__native_batch_norm_legit_no_training_add_convolution_relu_22,@"STO_CUDA_ENTRY STV_DEFAULT"
triton_poi_fused__native_batch_norm_legit_no_training_add_convolution_relu_22:
.text.triton_poi_fused__native_batch_norm_legit_no_training_add_convolution_relu_22:
[----:B------:R-:W-:Y:S01]  /*0000*/  LDC R1, c[0x0][0x28] ;  /* 0x00000a00ff017b82 */ /* 0x000fe20000000800 */
[----:B------:R-:W1:Y:S07]  /*0010*/  S2R R0, SR_TID.X ;  /* 0x0000000000007919 */ /* 0x000e6e0000002100 */
[----:B------:R-:W2:Y:S01]  /*0020*/  LDC.64 R2, c[0x0][0x230] ;  /* 0x00008c00ff027b82 */ /* 0x000ea20000000a00 */
[----:B------:R-:W-:Y:S01]  /*0030*/  ULDC.64 UR4, c[0x0][0x208] ;  /* 0x0000820000047ab9 */ /* 0x000fe20000000a00 */
[----:B------:R-:W3:Y:S06]  /*0040*/  S2R R7, SR_CTAID.X ;  /* 0x0000000000077919 */ /* 0x000eec0000002500 */
[----:B------:R-:W4:Y:S08]  /*0050*/  LDC.64 R16, c[0x0][0x220] ;  /* 0x00008800ff107b82 */ /* 0x000f300000000a00 */
[----:B------:R-:W5:Y:S08]  /*0060*/  LDC.64 R20, c[0x0][0x228] ;  /* 0x00008a00ff147b82 */ /* 0x000f700000000a00 */
[----:B------:R-:W4:Y:S01]  /*0070*/  LDC.64 R22, c[0x0][0x238] ;  /* 0x00008e00ff167b82 */ /* 0x000f220000000a00 */
[----:B-1----:R-:W-:-:S07]  /*0080*/  SHF.L.U32 R0, R0, 0x1, RZ ;  /* 0x0000000100007819 */ /* 0x002fce00000006ff */
[----:B------:R-:W1:Y:S01]  /*0090*/  LDC.64 R24, c[0x0][0x240] ;  /* 0x00009000ff187b82 */ /* 0x000e620000000a00 */
[----:B---3--:R-:W-:Y:S02]  /*00a0*/  SHF.R.S32.HI R5, RZ, 0x17, R7 ;  /* 0x00000017ff057819 */ /* 0x008fe40000011407 */
[----:B------:R-:W-:Y:S02]  /*00b0*/  LOP3.LUT R0, R0, 0xfe, RZ, 0xc0, !PT ;  /* 0x000000fe00007812 */ /* 0x000fe400078ec0ff */
[----:B------:R-:W-:-:S03]  /*00c0*/  SGXT R5, R5, 0x1 ;  /* 0x000000010505781a */ /* 0x000fc60000000200 */
[----:B------:R-:W3:Y:S01]  /*00d0*/  LDC.64 R12, c[0x0][0x260] ;  /* 0x00009800ff0c7b82 */ /* 0x000ee20000000a00 */
[----:B------:R-:W-:-:S04]  /*00e0*/  LEA R0, R7, R0, 0x8 ;  /* 0x0000000007007211 */ /* 0x000fc800078e40ff */
[----:B------:R-:W-:-:S03]  /*00f0*/  LEA.HI R5, R5, R0, RZ, 0x8 ;  /* 0x0000000005057211 */ /* 0x000fc600078f40ff */
[----:B------:R-:W1:Y:S01]  /*0100*/  LDC.64 R14, c[0x0][0x268] ;  /* 0x00009a00ff0e7b82 */ /* 0x000e620000000a00 */
[----:B------:R-:W-:-:S04]  /*0110*/  LOP3.LUT R9, R5, 0xffffff00, RZ, 0xc0, !PT ;  /* 0xffffff0005097812 */ /* 0x000fc800078ec0ff */
[----:B------:R-:W-:-:S03]  /*0120*/  IADD3 R9, R0, -R9, RZ ;  /* 0x8000000900097210 */ /* 0x000fc60007ffe0ff */
[----:B------:R-:W1:Y:S02]  /*0130*/  LDC.64 R4, c[0x0][0x258] ;  /* 0x00009600ff047b82 */ /* 0x000e640000000a00 */
[----:B--2---:R-:W-:-:S06]  /*0140*/  IMAD.WIDE R2, R9, 0x4, R2 ;  /* 0x0000000409027825 */ /* 0x004fcc00078e0202 */
[----:B------:R-:W2:Y:S01]  /*0150*/  LDG.E.EL.64 R2, desc[UR4][R2.64] ;  /* 0x0000000402027981 */ /* 0x000ea2000c2e1b00 */
[----:B------:R-:W2:Y:S01]  /*0160*/  LDC.64 R28, c[0x0][0x210] ;  /* 0x00008400ff1c7b82 */ /* 0x000ea20000000a00 */
[----:B01----:R-:W-:-:S06]  /*0170*/  IMAD.WIDE R4, R9, 0x4, R4 ;  /* 0x0000000409047825 */ /* 0x003fcc00078e0204 */
[----:B------:R-:W2:Y:S01]  /*0180*/  LDG.E.EL.64 R4, desc[UR4][R4.64] ;  /* 0x0000000404047981 */ /* 0x000ea2000c2e1b00 */
[----:B----4-:R-:W-:-:S04]  /*0190*/  IMAD.WIDE R16, R9, 0x4, R16 ;  /* 0x0000000409107825 */ /* 0x010fc800078e0210 */
[C---:B-----5:R-:W-:Y:S02]  /*01a0*/  IMAD.WIDE R20, R9.reuse, 0x4, R20 ;  /* 0x0000000409147825 */ /* 0x060fe400078e0214 */
[----:B------:R-:W4:Y:S02]  /*01b0*/  LDG.E.EL.64 R16, desc[UR4][R16.64] ;  /* 0x0000000410107981 */ /* 0x000f24000c2e1b00 */
[C---:B------:R-:W-:Y:S02]  /*01c0*/  IMAD.WIDE R22, R9.reuse, 0x4, R22 ;  /* 0x0000000409167825 */ /* 0x040fe400078e0216 */
[----:B------:R-:W5:Y:S02]  /*01d0*/  LDG.E.EL.64 R20, desc[UR4][R20.64] ;  /* 0x0000000414147981 */ /* 0x000f64000c2e1b00 */
[C---:B------:R-:W-:Y:S02]  /*01e0*/  IMAD.WIDE R24, R9.reuse, 0x4, R24 ;  /* 0x0000000409187825 */ /* 0x040fe400078e0218 */
[----:B------:R-:W4:Y:S02]  /*01f0*/  LDG.E.EL.64 R22, desc[UR4][R22.64] ;  /* 0x0000000416167981 */ /* 0x000f24000c2e1b00 */
[----:B---3--:R-:W-:-:S02]  /*0200*/  IMAD.WIDE R12, R9, 0x4, R12 ;  /* 0x00000004090c7825 */ /* 0x008fc400078e020c */
[----:B------:R-:W3:Y:S02]  /*0210*/  LDG.E.EL.64 R24, desc[UR4][R24.64] ;  /* 0x0000000418187981 */ /* 0x000ee4000c2e1b00 */
[----:B------:R-:W-:Y:S02]  /*0220*/  IMAD.WIDE R14, R9, 0x4, R14 ;  /* 0x00000004090e7825 */ /* 0x000fe400078e020e */
[----:B------:R-:W3:Y:S04]  /*0230*/  LDG.E.EL.64 R12, desc[UR4][R12.64] ;  /* 0x000000040c0c7981 */ /* 0x000ee8000c2e1b00 */
[----:B------:R-:W3:Y:S01]  /*0240*/  LDG.E.EL.64 R14, desc[UR4][R14.64] ;  /* 0x000000040e0e7981 */ /* 0x000ee2000c2e1b00 */
[----:B--2---:R-:W-:Y:S01]  /*0250*/  FADD R6, R2, 9.9999997473787516356e-06 ;  /* 0x3727c5ac02067421 */ /* 0x004fe20000000000 */
[----:B------:R-:W-:-:S03]  /*0260*/  HFMA2.MMA R2, -RZ, RZ, 1.625, 0 ;  /* 0x3e800000ff027435 */ /* 0x000fc600000001ff */
[----:B------:R-:W0:Y:S02]  /*0270*/  MUFU.SQRT R7, R6 ;  /* 0x0000000600077308 */ /* 0x000e240000002000 */
[C---:B0-----:R-:W-:Y:S02]  /*0280*/  FSETP.GT.AND P3, PT, R7.reuse, 8.50705917302346158658e+37, PT ;  /* 0x7e8000000700780b */ /* 0x041fe40003f64000 */
[----:B------:R-:W-:Y:S01]  /*0290*/  FSETP.GEU.AND P0, PT, R7, 1.175494350822287508e-38, PT ;  /* 0x008000000700780b */ /* 0x000fe20003f0e000 */
[----:B------:R-:W-:Y:S01]  /*02a0*/  FADD R8, R4, 9.9999997473787516356e-06 ;  /* 0x3727c5ac04087421 */ /* 0x000fe20000000000 */
[----:B------:R-:W-:Y:S01]  /*02b0*/  FADD R10, R5, 9.9999997473787516356e-06 ;  /* 0x3727c5ac050a7421 */ /* 0x000fe20000000000 */
[----:B------:R-:W-:-:S03]  /*02c0*/  FSEL R5, R2, 1, P3 ;  /* 0x3f80000002057808 */ /* 0x000fc60001800000 */
[----:B------:R0:W1:Y:S05]  /*02d0*/  MUFU.SQRT R19, R10 ;  /* 0x0000000a00137308 */ /* 0x00006a0000002000 */
[----:B------:R-:W-:Y:S02]  /*02e0*/  @P3 FMUL R7, R7, 0.25 ;  /* 0x3e80000007073820 */ /* 0x000fe40000400000 */
[----:B------:R-:W-:Y:S01]  /*02f0*/  @!P0 FMUL R5, R5, 16777216 ;  /* 0x4b80000005058820 */ /* 0x000fe20000400000 */
[----:B------:R-:W2:Y:S01]  /*0300*/  MUFU.SQRT R8, R8 ;  /* 0x0000000800087308 */ /* 0x000ea20000002000 */
[----:B------:R-:W-:Y:S01]  /*0310*/  @!P0 FMUL R7, R7, 16777216 ;  /* 0x4b80000007078820 */ /* 0x000fe20000400000 */
[----:B0-----:R-:W0:Y:S01]  /*0320*/  LDC.64 R10, c[0x0][0x250] ;  /* 0x00009400ff0a7b82 */ /* 0x001e220000000a00 */
[----:B-1----:R-:W-:-:S05]  /*0330*/  FSETP.GT.AND P3, PT, R19, 8.50705917302346158658e+37, PT ;  /* 0x7e8000001300780b */ /* 0x002fca0003f64000 */
[----:B------:R1:W3:Y:S01]  /*0340*/  MUFU.RCP R26, R7 ;  /* 0x00000007001a7308 */ /* 0x0002e20000001000 */
[C---:B------:R-:W-:Y:S02]  /*0350*/  FSETP.GEU.AND P0, PT, R19.reuse, 1.175494350822287508e-38, PT ;  /* 0x008000001300780b */ /* 0x040fe40003f0e000 */
[C---:B--2---:R-:W-:Y:S02]  /*0360*/  FSETP.GT.AND P1, PT, R8.reuse, 8.50705917302346158658e+37, PT ;  /* 0x7e8000000800780b */ /* 0x044fe40003f24000 */
[----:B------:R-:W-:Y:S01]  /*0370*/  FSETP.GEU.AND P2, PT, R8, 1.175494350822287508e-38, PT ;  /* 0x008000000800780b */ /* 0x000fe20003f4e000 */
[----:B-1----:R-:W1:Y:S01]  /*0380*/  LDC.64 R6, c[0x0][0x248] ;  /* 0x00009200ff067b82 */ /* 0x002e620000000a00 */
[----:B------:R-:W-:Y:S01]  /*0390*/  FSEL R27, R2, 1, P1 ;  /* 0x3f800000021b7808 */ /* 0x000fe20000800000 */
[----:B------:R-:W-:Y:S01]  /*03a0*/  @P3 FMUL R19, R19, 0.25 ;  /* 0x3e80000013133820 */ /* 0x000fe20000400000 */
[----:B---3--:R-:W-:-:S05]  /*03b0*/  FMUL R26, R26, R5 ;  /* 0x000000051a1a7220 */ /* 0x008fca0000400000 */
[----:B------:R-:W-:Y:S01]  /*03c0*/  @!P0 FMUL R19, R19, 16777216 ;  /* 0x4b80000013138820 */ /* 0x000fe20000400000 */
[----:B------:R-:W2:Y:S01]  /*03d0*/  LDC.64 R4, c[0x0][0x218] ;  /* 0x00008600ff047b82 */ /* 0x000ea20000000a00 */
[----:B0-----:R-:W-:-:S04]  /*03e0*/  IMAD.WIDE R10, R9, 0x4, R10 ;  /* 0x00000004090a7825 */ /* 0x001fc800078e020a */
[----:B------:R-:W-:Y:S01]  /*03f0*/  @P1 FMUL R8, R8, 0.25 ;  /* 0x3e80000008081820 */ /* 0x000fe20000400000 */
[----:B------:R-:W-:Y:S01]  /*0400*/  MUFU.RCP R19, R19 ;  /* 0x0000001300137308 */ /* 0x000fe20000001000 */
[----:B------:R-:W-:Y:S02]  /*0410*/  @!P2 FMUL R27, R27, 16777216 ;  /* 0x4b8000001b1ba820 */ /* 0x000fe40000400000 */
[----:B------:R-:W-:Y:S01]  /*0420*/  @!P2 FMUL R8, R8, 16777216 ;  /* 0x4b8000000808a820 */ /* 0x000fe20000400000 */
[----:B------:R-:W3:Y:S04]  /*0430*/  LDG.E.EL.64 R10, desc[UR4][R10.64] ;  /* 0x000000040a0a7981 */ /* 0x000ee8000c2e1b00 */
[----:B------:R0:W2:Y:S01]  /*0440*/  MUFU.RCP R18, R8 ;  /* 0x0000000800127308 */ /* 0x0000a20000001000 */
[----:B-1----:R-:W-:Y:S01]  /*0450*/  IMAD.WIDE R6, R9, 0x4, R6 ;  /* 0x0000000409067825 */ /* 0x002fe200078e0206 */
[----:B0-----:R-:W-:-:S05]  /*0460*/  FSEL R8, R2, 1, P3 ;  /* 0x3f80000002087808 */ /* 0x001fca0001800000 */
[----:B------:R-:W3:Y:S01]  /*0470*/  LDG.E.EL.64 R6, desc[UR4][R6.64] ;  /* 0x0000000406067981 */ /* 0x000ee2000c2e1b00 */
[----:B--2---:R-:W-:-:S04]  /*0480*/  IMAD.WIDE R4, R0, 0x4, R4 ;  /* 0x0000000400047825 */ /* 0x004fc800078e0204 */
[----:B------:R-:W-:Y:S01]  /*0490*/  @!P0 FMUL R8, R8, 16777216 ;  /* 0x4b80000008088820 */ /* 0x000fe20000400000 */
[----:B------:R-:W-:-:S03]  /*04a0*/  FMUL R18, R18, R27 ;  /* 0x0000001b12127220 */ /* 0x000fc60000400000 */
[----:B------:R-:W-:Y:S02]  /*04b0*/  FMUL R27, R19, R8 ;  /* 0x00000008131b7220 */ /* 0x000fe40000400000 */
[----:B------:R-:W3:Y:S01]  /*04c0*/  LDG.E.64 R8, desc[UR4][R4.64] ;  /* 0x0000000404087981 */ /* 0x000ee2000c1e1b00 */
[----:B------:R-:W-:-:S04]  /*04d0*/  IMAD.WIDE R28, R0, 0x4, R28 ;  /* 0x00000004001c7825 */ /* 0x000fc800078e021c */
[----:B------:R-:W-:Y:S01]  /*04e0*/  FADD R3, R3, 9.9999997473787516356e-06 ;  /* 0x3727c5ac03037421 */ /* 0x000fe20000000000 */
[----:B---3--:R-:W-:-:S04]  /*04f0*/  FADD R6, R8, R6 ;  /* 0x0000000608067221 */ /* 0x008fc80000000000 */
[----:B------:R-:W-:-:S04]  /*0500*/  FADD R19, -R10, R6 ;  /* 0x000000060a137221 */ /* 0x000fc80000000100 */
[----:B------:R-:W-:-:S04]  /*0510*/  FMUL R19, R18, R19 ;  /* 0x0000001312137220 */ /* 0x000fc80000400000 */
[----:B------:R-:W-:Y:S02]  /*0520*/  FFMA R12, R12, R19, R14 ;  /* 0x000000130c0c7223 */ /* 0x000fe4000000000e */
[----:B------:R-:W4:Y:S01]  /*0530*/  LDG.E.64 R18, desc[UR4][R28.64] ;  /* 0x000000041c127981 */ /* 0x000f22000c1e1b00 */
[----:B------:R-:W0:Y:S02]  /*0540*/  MUFU.SQRT R8, R3 ;  /* 0x0000000300087308 */ /* 0x000e240000002000 */
[C---:B0-----:R-:W-:Y:S02]  /*0550*/  FSETP.GT.AND P0, PT, R8.reuse, 8.50705917302346158658e+37, PT ;  /* 0x7e8000000800780b */ /* 0x041fe40003f04000 */
[----:B------:R-:W-:-:S11]  /*0560*/  FSETP.GEU.AND P1, PT, R8, 1.175494350822287508e-38, PT ;  /* 0x008000000800780b */ /* 0x000fd60003f2e000 */
[----:B------:R-:W-:-:S04]  /*0570*/  @P0 FMUL R8, R8, 0.25 ;  /* 0x3e80000008080820 */ /* 0x000fc80000400000 */
[----:B------:R-:W-:-:S04]  /*0580*/  @!P1 FMUL R8, R8, 16777216 ;  /* 0x4b80000008089820 */ /* 0x000fc80000400000 */
[----:B------:R-:W0:Y:S01]  /*0590*/  MUFU.RCP R10, R8 ;  /* 0x00000008000a7308 */ /* 0x000e220000001000 */
[----:B------:R-:W-:Y:S01]  /*05a0*/  FADD R7, R9, R7 ;  /* 0x0000000709077221 */ /* 0x000fe20000000000 */
[----:B------:R-:W-:Y:S02]  /*05b0*/  FSEL R9, R2, 1, P0 ;  /* 0x3f80000002097808 */ /* 0x000fe40000000000 */
[----:B------:R-:W1:Y:S03]  /*05c0*/  LDC.64 R2, c[0x0][0x270] ;  /* 0x00009c00ff027b82 */ /* 0x000e660000000a00 */
[----:B------:R-:W-:Y:S01]  /*05d0*/  @!P1 FMUL R9, R9, 16777216 ;  /* 0x4b80000009099820 */ /* 0x000fe20000400000 */
[----:B------:R-:W-:-:S03]  /*05e0*/  FADD R14, -R11, R7 ;  /* 0x000000070b0e7221 */ /* 0x000fc60000000100 */
[----:B0-----:R-:W-:Y:S02]  /*05f0*/  FMUL R10, R10, R9 ;  /* 0x000000090a0a7220 */ /* 0x001fe40000400000 */
[----:B------:R-:W0:Y:S01]  /*0600*/  LDC.64 R8, c[0x0][0x278] ;  /* 0x00009e00ff087b82 */ /* 0x000e220000000a00 */
[----:B------:R-:W-:-:S04]  /*0610*/  FMUL R14, R27, R14 ;  /* 0x0000000e1b0e7220 */ /* 0x000fc80000400000 */
[----:B------:R-:W-:Y:S01]  /*0620*/  FFMA R14, R13, R14, R15 ;  /* 0x0000000e0d0e7223 */ /* 0x000fe2000000000f */
[----:B------:R-:W-:-:S04]  /*0630*/  FSETP.GEU.AND P0, PT, R12, RZ, PT ;  /* 0x000000ff0c00720b */ /* 0x000fc80003f0e000 */
[----:B------:R-:W-:Y:S02]  /*0640*/  FSETP.GEU.AND P2, PT, R14, RZ, PT ;  /* 0x000000ff0e00720b */ /* 0x000fe40003f4e000 */
[----:B------:R-:W-:Y:S02]  /*0650*/  FSEL R13, R12, RZ, P0 ;  /* 0x000000ff0c0d7208 */ /* 0x000fe40000000000 */
[----:B------:R-:W-:Y:S01]  /*0660*/  FSEL R14, R14, RZ, P2 ;  /* 0x000000ff0e0e7208 */ /* 0x000fe20001000000 */
[----:B-1----:R-:W-:-:S04]  /*0670*/  IMAD.WIDE R2, R0, 0x4, R2 ;  /* 0x0000000400027825 */ /* 0x002fc800078e0202 */
[----:B0-----:R-:W-:-:S04]  /*0680*/  IMAD.WIDE R8, R0, 0x4, R8 ;  /* 0x0000000400087825 */ /* 0x001fc800078e0208 */
[----:B----4-:R-:W-:Y:S01]  /*0690*/  FADD R16, R18, R16 ;  /* 0x0000001012107221 */ /* 0x010fe20000000000 */
[----:B------:R-:W-:-:S03]  /*06a0*/  FADD R17, R19, R17 ;  /* 0x0000001113117221 */ /* 0x000fc60000000000 */
[----:B-----5:R-:W-:Y:S01]  /*06b0*/  FADD R11, -R20, R16 ;  /* 0x00000010140b7221 */ /* 0x020fe20000000100 */
[----:B------:R-:W-:-:S03]  /*06c0*/  FADD R21, -R21, R17 ;  /* 0x0000001115157221 */ /* 0x000fc60000000100 */
[----:B------:R-:W-:Y:S01]  /*06d0*/  FMUL R11, R26, R11 ;  /* 0x0000000b1a0b7220 */ /* 0x000fe20000400000 */
[----:B------:R-:W-:-:S03]  /*06e0*/  FMUL R10, R10, R21 ;  /* 0x000000150a0a7220 */ /* 0x000fc60000400000 */
[----:B------:R-:W-:Y:S01]  /*06f0*/  FFMA R11, R22, R11, R24 ;  /* 0x0000000b160b7223 */ /* 0x000fe20000000018 */
[----:B------:R-:W-:-:S04]  /*0700*/  FFMA R23, R23, R10, R25 ;  /* 0x0000000a17177223 */ /* 0x000fc80000000019 */
[----:B------:R-:W-:Y:S02]  /*0710*/  FSETP.GEU.AND P1, PT, R11, RZ, PT ;  /* 0x000000ff0b00720b */ /* 0x000fe40003f2e000 */
[----:B------:R-:W-:Y:S02]  /*0720*/  FSETP.GEU.AND P3, PT, R23, RZ, PT ;  /* 0x000000ff1700720b */ /* 0x000fe40003f6e000 */
[----:B------:R-:W-:Y:S02]  /*0730*/  FSEL R10, R11, RZ, P1 ;  /* 0x000000ff0b0a7208 */ /* 0x000fe40000800000 */
[----:B------:R-:W-:-:S03]  /*0740*/  FSEL R11, R23, RZ, P3 ;  /* 0x000000ff170b7208 */ /* 0x000fc60001800000 */
[----:B------:R-:W-:Y:S02]  /*0750*/  FADD R12, R10, R13 ;  /* 0x0000000d0a0c7221 */ /* 0x000fe40000000000 */
[----:B------:R-:W-:Y:S01]  /*0760*/  FADD R13, R11, R14 ;  /* 0x0000000e0b0d7221 */ /* 0x000fe20000000000 */
[----:B------:R-:W-:Y:S04]  /*0770*/  STG.E.64 desc[UR4][R28.64], R16 ;  /* 0x000000101c007986 */ /* 0x000fe8000c101b04 */
[----:B------:R-:W-:Y:S04]  /*0780*/  STG.E.64 desc[UR4][R2.64], R10 ;  /* 0x0000000a02007986 */ /* 0x000fe8000c101b04 */
[----:B------:R-:W-:Y:S04]  /*0790*/  STG.E.64 desc[UR4][R4.64], R6 ;  /* 0x0000000604007986 */ /* 0x000fe8000c101b04 */
[----:B------:R-:W-:Y:S01]  /*07a0*/  STG.E.64 desc[UR4][R8.64], R12 ;  /* 0x0000000c08007986 */ /* 0x000fe2000c101b04 */
[----:B------:R-:W-:Y:S05]  /*07b0*/  EXIT ;  /* 0x000000000000794d */ /* 0x000fea0003800000 */
.L_x_0:
[----:B------:R-:W-:-:S00]  /*07c0*/  BRA `(.L_x_0) ;  /* 0xfffffffc00fc7947 */ /* 0x000fc0000383ffff */
[----:B------:R-:W-:-:S00]  /*07d0*/  NOP ;  /* 0x0000000000007918 */ /* 0x000fc00000000000 */
        /* <DEDUP_REMOVED lines=10> */
.L_x_1:


//--------------------- .nv.global.init           --------------------------
	.section	.nv.global.init,"aw",@progbits
.nv.global.init:
	.type		_$_str,@object
	.size		_$_str,(_$_str_$_2 - _$_str)
_$_str:
        /*0000*/ 	.byte	0x5f, 0x5f, 0x43, 0x55, 0x44, 0x41, 0x5f, 0x46, 0x54, 0x5a, 0x00
	.type		_$_str_$_2,@object
	.size		_$_str_$_2,(.L_1 - _$_str_$_2)
_$_str_$_2:
        /*000b*/ 	.byte	0x5f, 0x5f, 0x43, 0x55, 0x44, 0x41, 0x5f, 0x50, 0x52, 0x45, 0x43, 0x5f, 0x53, 0x51, 0x52, 0x54
        /*001b*/ 	.byte	0x00
.L_1:


//--------------------- .nv.constant0.triton_poi_fused__native_batch_norm_legit_no_training_add_convolution_relu_22 --------------------------
	.section	.nv.constant0.triton_poi_fused__native_batch_norm_legit_no_training_add_convolution_relu_22,"a",@progbits
	.sectionflags	@""
	.align	4
.nv.constant0.triton_poi_fused__native_batch_norm_legit_no_training_add_convolution_relu_22:
	.zero		644
